	.headerflags	@"EF_CUDA_TEXMODE_UNIFIED EF_CUDA_64BIT_ADDRESS EF_CUDA_ACCELERATORS EF_CUDA_SM90 EF_CUDA_VIRTUAL_SM(EF_CUDA_SM90)"
	.elftype	@"ET_EXEC"


//--------------------- .nv.info                  --------------------------
	.section	.nv.info,"",@"SHT_CUDA_INFO"
	.align	4


	//----- nvinfo : EIATTR_REGCOUNT
	.align		4
        /*0000*/ 	.byte	0x04, 0x2f
        /*0002*/ 	.short	(.L_1 - .L_0)
	.align		4
.L_0:
        /*0004*/ 	.word	index@(triton_poi_fused_sub_0)
        /*0008*/ 	.word	0x00000014


	//----- nvinfo : EIATTR_MIN_STACK_SIZE
	.align		4
.L_1:
        /*000c*/ 	.byte	0x04, 0x12
        /*000e*/ 	.short	(.L_3 - .L_2)
	.align		4
.L_2:
        /*0010*/ 	.word	index@(triton_poi_fused_sub_0)
        /*0014*/ 	.word	0x00000000


	//----- nvinfo : EIATTR_FRAME_SIZE
	.align		4
.L_3:
        /*0018*/ 	.byte	0x04, 0x11
        /*001a*/ 	.short	(.L_5 - .L_4)
	.align		4
.L_4:
        /*001c*/ 	.word	index@(triton_poi_fused_sub_0)
        /*0020*/ 	.word	0x00000000


	//----- nvinfo : EIATTR_MIN_STACK_SIZE
	.align		4
.L_5:
        /*0024*/ 	.byte	0x04, 0x12
        /*0026*/ 	.short	(.L_7 - .L_6)
	.align		4
.L_6:
        /*0028*/ 	.word	index@(triton_poi_fused_sub_0)
        /*002c*/ 	.word	0x00000000
.L_7:


//--------------------- .nv.info.triton_poi_fused_sub_0 --------------------------
	.section	.nv.info.triton_poi_fused_sub_0,"",@"SHT_CUDA_INFO"
	.sectionflags	@""
	.align	4


	//----- nvinfo : EIATTR_CUDA_API_VERSION
	.align		4
        /*0000*/ 	.byte	0x04, 0x37
        /*0002*/ 	.short	(.L_9 - .L_8)
.L_8:
        /*0004*/ 	.word	0x0000007c


	//----- nvinfo : EIATTR_KPARAM_INFO
	.align		4
.L_9:
        /*0008*/ 	.byte	0x04, 0x17
        /*000a*/ 	.short	(.L_11 - .L_10)
.L_10:
        /*000c*/ 	.word	0x00000000
        /*0010*/ 	.short	0x0002
        /*0012*/ 	.short	0x0010
        /*0014*/ 	.byte	0x00, 0xf0, 0x11, 0x00


	//----- nvinfo : EIATTR_KPARAM_INFO
	.align		4
.L_11:
        /*0018*/ 	.byte	0x04, 0x17
        /*001a*/ 	.short	(.L_13 - .L_12)
.L_12:
        /*001c*/ 	.word	0x00000000
        /*0020*/ 	.short	0x0001
        /*0022*/ 	.short	0x0008
        /*0024*/ 	.byte	0x00, 0xf4, 0x21, 0x00


	//----- nvinfo : EIATTR_KPARAM_INFO
	.align		4
.L_13:
        /*0028*/ 	.byte	0x04, 0x17
        /*002a*/ 	.short	(.L_15 - .L_14)
.L_14:
        /*002c*/ 	.word	0x00000000
        /*0030*/ 	.short	0x0000
        /*0032*/ 	.short	0x0000
        /*0034*/ 	.byte	0x00, 0xf4, 0x21, 0x00


	//----- nvinfo : EIATTR_SPARSE_MMA_MASK
	.align		4
.L_15:
        /*0038*/ 	.byte	0x03, 0x50
        /*003a*/ 	.short	0x0000


	//----- nvinfo : EIATTR_MAXREG_COUNT
	.align		4
        /*003c*/ 	.byte	0x03, 0x1b
        /*003e*/ 	.short	0x00ff


	//----- nvinfo : EIATTR_EXIT_INSTR_OFFSETS
	.align		4
        /*0040*/ 	.byte	0x04, 0x1c
        /*0042*/ 	.short	(.L_17 - .L_16)


	//   ....[0]....
.L_16:
        /*0044*/ 	.word	0x00000280


	//   ....[1]....
        /*0048*/ 	.word	0x000002a0


	//----- nvinfo : EIATTR_REQNTID
	.align		4
.L_17:
        /*004c*/ 	.byte	0x04, 0x10
        /*004e*/ 	.short	(.L_19 - .L_18)
.L_18:
        /*0050*/ 	.word	0x00000080
        /*0054*/ 	.word	0x00000001
        /*0058*/ 	.word	0x00000001


	//----- nvinfo : EIATTR_CBANK_PARAM_SIZE
	.align		4
.L_19:
        /*005c*/ 	.byte	0x03, 0x19
        /*005e*/ 	.short	0x0014


	//----- nvinfo : EIATTR_PARAM_CBANK
	.align		4
        /*0060*/ 	.byte	0x04, 0x0a
        /*0062*/ 	.short	(.L_21 - .L_20)
	.align		4
.L_20:
        /*0064*/ 	.word	index@(.nv.constant0.triton_poi_fused_sub_0)
        /*0068*/ 	.short	0x0210
        /*006a*/ 	.short	0x0014


	//----- nvinfo : EIATTR_SW_WAR
	.align		4
.L_21:
        /*006c*/ 	.byte	0x04, 0x36
        /*006e*/ 	.short	(.L_23 - .L_22)
.L_22:
        /*0070*/ 	.word	0x00000008
.L_23:


//--------------------- .nv.callgraph             --------------------------
	.section	.nv.callgraph,"",@"SHT_CUDA_CALLGRAPH"
	.align	4
	.sectionentsize	8
	.align		4
        /*0000*/ 	.word	0x00000000
	.align		4
        /*0004*/ 	.word	0xffffffff
	.align		4
        /*0008*/ 	.word	0x00000000
	.align		4
        /*000c*/ 	.word	0xfffffffe
	.align		4
        /*0010*/ 	.word	0x00000000
	.align		4
        /*0014*/ 	.word	0xfffffffd
	.align		4
        /*0018*/ 	.word	0x00000000
	.align		4
        /*001c*/ 	.word	0xfffffffc


//--------------------- .text.triton_poi_fused_sub_0 --------------------------
	.section	.text.triton_poi_fused_sub_0,"ax",@progbits
	.align	128
        .global         triton_poi_fused_sub_0
        .type           triton_poi_fused_sub_0,@function
        .size           triton_poi_fused_sub_0,(.L_x_1 - triton_poi_fused_sub_0)
        .other          triton_poi_fused_sub_0,@"STO_CUDA_ENTRY STV_DEFAULT"
triton_poi_fused_sub_0:
.text.triton_poi_fused_sub_0:
[----:B------:R-:W0:Y:S02]  /*0000*/  LDC R1, c[0x0][0x28] ;  /* 0x00000a00ff017b82 */ /* 0x000e240000000800 */
[----:B------:R-:W1:Y:S01]  /*0010*/  S2R R0, SR_TID.X ;  /* 0x0000000000007919 */ /* 0x000e620000002100 */
[----:B------:R-:W2:Y:S01]  /*0020*/  LDC.64 R2, c[0x0][0x210] ;  /* 0x00008400ff027b82 */ /* 0x000ea20000000a00 */
[----:B------:R-:W-:Y:S02]  /*0030*/  MOV R10, RZ ;  /* 0x000000ff000a7202 */ /* 0x000fe40000000f00 */
[----:B------:R-:W-:Y:S01]  /*0040*/  CS2R R12, SRZ ;  /* 0x00000000000c7805 */ /* 0x000fe2000001ff00 */
[----:B------:R-:W3:Y:S01]  /*0050*/  S2R R11, SR_CTAID.X ;  /* 0x00000000000b7919 */ /* 0x000ee20000002500 */
[----:B------:R-:W-:Y:S01]  /*0060*/  CS2R R14, SRZ ;  /* 0x00000000000e7805 */ /* 0x000fe2000001ff00 */
[----:B------:R-:W-:Y:S01]  /*0070*/  ULDC.64 UR4, c[0x0][0x208] ;  /* 0x0000820000047ab9 */ /* 0x000fe20000000a00 */
[----:B------:R-:W-:Y:S02]  /*0080*/  CS2R R16, SRZ ;  /* 0x0000000000107805 */ /* 0x000fe4000001ff00 */
[----:B-1----:R-:W-:-:S02]  /*0090*/  SHF.L.U32 R0, R0, 0x1, RZ ;  /* 0x0000000100007819 */ /* 0x002fc400000006ff */
[----:B---3--:R-:W-:Y:S02]  /*00a0*/  SHF.R.S32.HI R4, RZ, 0x17, R11 ;  /* 0x00000017ff047819 */ /* 0x008fe4000001140b */
[----:B------:R-:W-:Y:S02]  /*00b0*/  LOP3.LUT R0, R0, 0xfe, RZ, 0xc0, !PT ;  /* 0x000000fe00007812 */ /* 0x000fe400078ec0ff */
[----:B------:R-:W-:Y:S02]  /*00c0*/  SGXT R4, R4, 0x1 ;  /* 0x000000010404781a */ /* 0x000fe40000000200 */
[----:B------:R-:W-:Y:S01]  /*00d0*/  LEA R11, R11, R0, 0x8 ;  /* 0x000000000b0b7211 */ /* 0x000fe200078e40ff */
[----:B------:R-:W-:-:S03]  /*00e0*/  HFMA2.MMA R0, -RZ, RZ, 0, 0 ;  /* 0x00000000ff007435 */ /* 0x000fc600000001ff */
[----:B------:R-:W-:Y:S02]  /*00f0*/  LEA.HI R4, R4, R11, RZ, 0x2 ;  /* 0x0000000b04047211 */ /* 0x000fe400078f10ff */
[----:B------:R-:W-:Y:S02]  /*0100*/  ISETP.GE.AND P0, PT, R11, 0x100, PT ;  /* 0x000001000b00780c */ /* 0x000fe40003f06270 */
[----:B------:R-:W-:-:S05]  /*0110*/  LOP3.LUT R9, R4, 0xfffffffc, RZ, 0xc0, !PT ;  /* 0xfffffffc04097812 */ /* 0x000fca00078ec0ff */
[----:B--2---:R-:W-:-:S06]  /*0120*/  IMAD.WIDE R8, R9, 0x4, R2 ;  /* 0x0000000409087825 */ /* 0x004fcc00078e0202 */
[----:B------:R-:W2:Y:S04]  /*0130*/  @!P0 LDG.E.EL R0, desc[UR4][R8.64] ;  /* 0x0000000408008981 */ /* 0x000ea8000c2e1900 */
[----:B------:R-:W3:Y:S04]  /*0140*/  @!P0 LDG.E.EL R10, desc[UR4][R8.64] ;  /* 0x00000004080a8981 */ /* 0x000ee8000c2e1900 */
[----:B------:R-:W2:Y:S04]  /*0150*/  @!P0 LDG.E.EL R13, desc[UR4][R8.64+0x4] ;  /* 0x00000404080d8981 */ /* 0x000ea8000c2e1900 */
[----:B------:R-:W3:Y:S01]  /*0160*/  @!P0 LDG.E.EL R15, desc[UR4][R8.64+0x4] ;  /* 0x00000404080f8981 */ /* 0x000ee2000c2e1900 */
[----:B------:R-:W-:-:S03]  /*0170*/  CS2R R4, SRZ ;  /* 0x0000000000047805 */ /* 0x000fc6000001ff00 */
[----:B------:R-:W4:Y:S01]  /*0180*/  @!P0 LDG.E.EL R12, desc[UR4][R8.64+0x8] ;  /* 0x00000804080c8981 */ /* 0x000f22000c2e1900 */
[C---:B------:R-:W-:Y:S02]  /*0190*/  IMAD.WIDE R6, R11.reuse, 0x4, R2 ;  /* 0x000000040b067825 */ /* 0x040fe400078e0202 */
[----:B------:R-:W1:Y:S01]  /*01a0*/  LDC.64 R2, c[0x0][0x218] ;  /* 0x00008600ff027b82 */ /* 0x000e620000000a00 */
[----:B------:R-:W5:Y:S04]  /*01b0*/  @!P0 LDG.E.EL R14, desc[UR4][R8.64+0x8] ;  /* 0x00000804080e8981 */ /* 0x000f68000c2e1900 */
[----:B------:R-:W5:Y:S04]  /*01c0*/  @!P0 LDG.E.EL R16, desc[UR4][R8.64+0xc] ;  /* 0x00000c0408108981 */ /* 0x000f68000c2e1900 */
[----:B------:R-:W5:Y:S04]  /*01d0*/  @!P0 LDG.E.EL R17, desc[UR4][R8.64+0xc] ;  /* 0x00000c0408118981 */ /* 0x000f68000c2e1900 */
[----:B------:R-:W5:Y:S01]  /*01e0*/  @!P0 LDG.E.64 R4, desc[UR4][R6.64] ;  /* 0x0000000406048981 */ /* 0x000f62000c1e1b00 */
[----:B-1----:R-:W-:-:S04]  /*01f0*/  IMAD.WIDE R2, R11, 0x4, R2 ;  /* 0x000000040b027825 */ /* 0x002fc800078e0202 */
[----:B--2---:R-:W-:Y:S01]  /*0200*/  FADD R13, R13, R0 ;  /* 0x000000000d0d7221 */ /* 0x004fe20000000000 */
[----:B---3--:R-:W-:-:S03]  /*0210*/  FADD R15, R15, R10 ;  /* 0x0000000a0f0f7221 */ /* 0x008fc60000000000 */
[----:B----4-:R-:W-:Y:S01]  /*0220*/  FADD R13, R13, R12 ;  /* 0x0000000c0d0d7221 */ /* 0x010fe20000000000 */
[----:B-----5:R-:W-:-:S03]  /*0230*/  FADD R14, R15, R14 ;  /* 0x0000000e0f0e7221 */ /* 0x020fc60000000000 */
[----:B------:R-:W-:Y:S01]  /*0240*/  FADD R13, R13, R16 ;  /* 0x000000100d0d7221 */ /* 0x000fe20000000000 */
[----:B------:R-:W-:-:S03]  /*0250*/  FADD R14, R14, R17 ;  /* 0x000000110e0e7221 */ /* 0x000fc60000000000 */
[----:B------:R-:W-:Y:S01]  /*0260*/  FFMA R4, R13, -0.25, R4 ;  /* 0xbe8000000d047823 */ /* 0x000fe20000000004 */
[----:B------:R-:W-:Y:S01]  /*0270*/  FFMA R5, R14, -0.25, R5 ;  /* 0xbe8000000e057823 */ /* 0x000fe20000000005 */
[----:B------:R-:W-:Y:S06]  /*0280*/  @P0 EXIT ;  /* 0x000000000000094d */ /* 0x000fec0003800000 */
[----:B------:R-:W-:Y:S01]  /*0290*/  STG.E.64 desc[UR4][R2.64], R4 ;  /* 0x0000000402007986 */ /* 0x000fe2000c101b04 */
[----:B------:R-:W-:Y:S05]  /*02a0*/  EXIT ;  /* 0x000000000000794d */ /* 0x000fea0003800000 */
.L_x_0:
[----:B------:R-:W-:-:S00]  /*02b0*/  BRA `(.L_x_0) ;  /* 0xfffffffc00fc7947 */ /* 0x000fc0000383ffff */
[----:B------:R-:W-:-:S00]  /*02c0*/  NOP ;  /* 0x0000000000007918 */ /* 0x000fc00000000000 */
        /* <DEDUP_REMOVED lines=11> */
.L_x_1:


//--------------------- .nv.constant0.triton_poi_fused_sub_0 --------------------------
	.section	.nv.constant0.triton_poi_fused_sub_0,"a",@progbits
	.sectionflags	@""
	.align	4
.nv.constant0.triton_poi_fused_sub_0:
	.zero		548
